//
// Generated by NVIDIA NVVM Compiler
//
// Compiler Build ID: CL-36424714
// Cuda compilation tools, release 13.0, V13.0.88
// Based on NVVM 20.0.0
//

.version 9.0
.target sm_100
.address_size 64

	// .globl	_Z11hello_worldv
.extern .func  (.param .b32 func_retval0) vprintf
(
	.param .b64 vprintf_param_0,
	.param .b64 vprintf_param_1
)
;
.global .align 1 .b8 $str[25] = {104, 101, 108, 108, 111, 44, 32, 87, 111, 114, 108, 100, 33, 32, 84, 104, 114, 101, 97, 100, 32, 37, 100, 10};

.visible .entry _Z11hello_worldv()
{
	.local .align 8 .b8 	__local_depot0[8];
	.reg .b64 	%SP;
	.reg .b64 	%SPL;
	.reg .b32 	%r<7>;
	.reg .b64 	%rd<5>;

	mov.u64 	%SPL, __local_depot0;
	cvta.local.u64 	%SP, %SPL;
	add.u64 	%rd1, %SP, 0;
	add.u64 	%rd2, %SPL, 0;
	mov.u32 	%r1, %tid.x;
	mov.u32 	%r2, %ctaid.x;
	mov.u32 	%r3, %ntid.x;
	mad.lo.s32 	%r4, %r2, %r3, %r1;
	st.local.u32 	[%rd2], %r4;
	mov.u64 	%rd3, $str;
	cvta.global.u64 	%rd4, %rd3;
	{ // callseq 0, 0
	.param .b64 param0;
	st.param.b64 	[param0], %rd4;
	.param .b64 param1;
	st.param.b64 	[param1], %rd1;
	.param .b32 retval0;
	call.uni (retval0), 
	vprintf, 
	(
	param0, 
	param1
	);
	ld.param.b32 	%r5, [retval0];
	} // callseq 0
	ret;

}


// ===== COMPILED SASS (sm_100) =====

	.target	sm_100

	.elftype	@"ET_EXEC"


//--------------------- .note.nv.tkinfo           --------------------------
	.section	.note.nv.tkinfo,"",@"SHT_NOTE"
	.sectionflags	@"SHF_NOTE_NV_TKINFO"
	.tkinfo
        /*0018*/ 	.word	0x00000002
        /*0030*/ 	.string	""
        /*0030*/ 	.string	"ptxas"
        /*0030*/ 	.string	"Cuda compilation tools, release 13.0, V13.0.88"
        /*0030*/ 	.string	"Build cuda_13.0.r13.0/compiler.36424714_0"
        /*0030*/ 	.string	"-arch sm_100 -m 64 "



//--------------------- .note.nv.cuinfo           --------------------------
	.section	.note.nv.cuinfo,"",@"SHT_NOTE"
	.sectionflags	@"SHF_NOTE_NV_CUINFO"
        /*0018*/ 	.short	0x0002
        /*001a*/ 	.short	0x0064
        /*001c*/ 	.short	0x0082
	.zero		2


//--------------------- .nv.info                  --------------------------
	.section	.nv.info,"",@"SHT_CUDA_INFO"
	.align	4


	//----- nvinfo : EIATTR_REGCOUNT
	.align		4
        /*0000*/ 	.byte	0x04, 0x2f
        /*0002*/ 	.short	(.L_2 - .L_1)
	.align		4
.L_1:
        /*0004*/ 	.word	index@(_Z11hello_worldv)
        /*0008*/ 	.word	0x00000018


	//----- nvinfo : EIATTR_FRAME_SIZE
	.align		4
.L_2:
        /*000c*/ 	.byte	0x04, 0x11
        /*000e*/ 	.short	(.L_4 - .L_3)
	.align		4
.L_3:
        /*0010*/ 	.word	index@(_Z11hello_worldv)
        /*0014*/ 	.word	0x00000008


	//----- nvinfo : EIATTR_MIN_STACK_SIZE
	.align		4
.L_4:
        /*0018*/ 	.byte	0x04, 0x12
        /*001a*/ 	.short	(.L_6 - .L_5)
	.align		4
.L_5:
        /*001c*/ 	.word	index@(_Z11hello_worldv)
        /*0020*/ 	.word	0x00000008
.L_6:


//--------------------- .nv.compat                --------------------------
	.section	.nv.compat,"",@"SHT_CUDA_COMPAT_INFO"
	.align	4
        /*0000*/ 	.byte	0x02, 0x09, 0x00, 0x00, 0x02, 0x02, 0x01, 0x00, 0x02, 0x05, 0x05, 0x00, 0x03, 0x07, 0x01, 0x01
        /*0010*/ 	.byte	0x02, 0x03, 0x00, 0x00, 0x02, 0x06, 0x01, 0x00, 0x04, 0x0b, 0x08, 0x00, 0x09, 0x00, 0x00, 0x00
        /*0020*/ 	.byte	0x00, 0x00, 0x00, 0x00


//--------------------- .nv.info._Z11hello_worldv --------------------------
	.section	.nv.info._Z11hello_worldv,"",@"SHT_CUDA_INFO"
	.sectionflags	@""
	.align	4


	//----- nvinfo : EIATTR_CUDA_API_VERSION
	.align		4
        /*0000*/ 	.byte	0x04, 0x37
        /*0002*/ 	.short	(.L_8 - .L_7)
.L_7:
        /*0004*/ 	.word	0x00000082


	//----- nvinfo : EIATTR_SPARSE_MMA_MASK
	.align		4
.L_8:
        /*0008*/ 	.byte	0x03, 0x50
        /*000a*/ 	.short	0x0000


	//----- nvinfo : EIATTR_MAXREG_COUNT
	.align		4
        /*000c*/ 	.byte	0x03, 0x1b
        /*000e*/ 	.short	0x00ff


	//----- nvinfo : EIATTR_EXTERNS
	.align		4
        /*0010*/ 	.byte	0x04, 0x0f
        /*0012*/ 	.short	(.L_10 - .L_9)


	//   ....[0]....
	.align		4
.L_9:
        /*0014*/ 	.word	index@(vprintf)


	//----- nvinfo : EIATTR_MERCURY_ISA_VERSION
	.align		4
.L_10:
        /*0018*/ 	.byte	0x03, 0x5f
        /*001a*/ 	.short	0x0101


	//----- nvinfo : EIATTR_VRC_CTA_INIT_COUNT
	.align		4
        /*001c*/ 	.byte	0x02, 0x4a
	.zero		1
	.zero		1


	//----- nvinfo : EIATTR_SYSCALL_OFFSETS
	.align		4
        /*0020*/ 	.byte	0x04, 0x46
        /*0022*/ 	.short	(.L_12 - .L_11)


	//   ....[0]....
.L_11:
        /*0024*/ 	.word	0x00000110


	//----- nvinfo : EIATTR_EXIT_INSTR_OFFSETS
	.align		4
.L_12:
        /*0028*/ 	.byte	0x04, 0x1c
        /*002a*/ 	.short	(.L_14 - .L_13)


	//   ....[0]....
.L_13:
        /*002c*/ 	.word	0x00000120


	//----- nvinfo : EIATTR_SW_WAR
	.align		4
.L_14:
        /*0030*/ 	.byte	0x04, 0x36
        /*0032*/ 	.short	(.L_16 - .L_15)
.L_15:
        /*0034*/ 	.word	0x00000008
.L_16:


//--------------------- .nv.callgraph             --------------------------
	.section	.nv.callgraph,"",@"SHT_CUDA_CALLGRAPH"
	.align	4
	.sectionentsize	8
	.align		4
        /*0000*/ 	.word	0x00000000
	.align		4
        /*0004*/ 	.word	0xffffffff
	.align		4
        /*0008*/ 	.word	index@(_Z11hello_worldv)
	.align		4
        /*000c*/ 	.word	index@(vprintf)
	.align		4
        /*0010*/ 	.word	0x00000000
	.align		4
        /*0014*/ 	.word	0xfffffffe
	.align		4
        /*0018*/ 	.word	0x00000000
	.align		4
        /*001c*/ 	.word	0xfffffffd
	.align		4
        /*0020*/ 	.word	0x00000000
	.align		4
        /*0024*/ 	.word	0xfffffffc


//--------------------- .nv.constant4             --------------------------
	.section	.nv.constant4,"a",@progbits
	.align	8
	.align		8
.nv.constant4:
        /*0000*/ 	.dword	vprintf
	.align		8
        /*0008*/ 	.dword	$str


//--------------------- .text._Z11hello_worldv    --------------------------
	.section	.text._Z11hello_worldv,"ax",@progbits
	.align	128
        .global         _Z11hello_worldv
        .type           _Z11hello_worldv,@function
        .size           _Z11hello_worldv,(.L_x_2 - _Z11hello_worldv)
        .other          _Z11hello_worldv,@"STO_CUDA_ENTRY STV_DEFAULT"
_Z11hello_worldv:
.text._Z11hello_worldv:
[----:B------:R-:W0:Y:S01]  /*0000*/  LDC R1, c[0x0][0x37c] ;  /* 0x0000df00ff017b82 */ /* 0x000e220000000800 */
[----:B------:R-:W1:Y:S01]  /*0010*/  S2R R0, SR_TID.X ;  /* 0x0000000000007919 */ /* 0x000e620000002100 */
[----:B------:R-:W2:Y:S06]  /*0020*/  LDCU UR5, c[0x0][0x2fc] ;  /* 0x00005f80ff0577ac */ /* 0x000eac0008000800 */
[----:B------:R-:W1:Y:S01]  /*0030*/  S2UR UR6, SR_CTAID.X ;  /* 0x00000000000679c3 */ /* 0x000e620000002500 */
[----:B------:R-:W-:Y:S01]  /*0040*/  MOV R2, 0x0 ;  /* 0x0000000000027802 */ /* 0x000fe20000000f00 */
[----:B0-----:R-:W-:Y:S01]  /*0050*/  VIADD R1, R1, 0xfffffff8 ;  /* 0xfffffff801017836 */ /* 0x001fe20000000000 */
[----:B------:R-:W0:Y:S05]  /*0060*/  LDCU UR4, c[0x0][0x2f8] ;  /* 0x00005f00ff0477ac */ /* 0x000e2a0008000800 */
[----:B------:R-:W1:Y:S01]  /*0070*/  LDC R3, c[0x0][0x360] ;  /* 0x0000d800ff037b82 */ /* 0x000e620000000800 */
[----:B0-----:R-:W-:-:S05]  /*0080*/  IADD3 R6, P0, PT, R1, UR4, RZ ;  /* 0x0000000401067c10 */ /* 0x001fca000ff1e0ff */
[----:B--2---:R-:W-:Y:S02]  /*0090*/  IMAD.X R7, RZ, RZ, UR5, P0 ;  /* 0x00000005ff077e24 */ /* 0x004fe400080e06ff */
[----:B-1----:R-:W-:Y:S01]  /*00a0*/  IMAD R0, R3, UR6, R0 ;  /* 0x0000000603007c24 */ /* 0x002fe2000f8e0200 */
[----:B------:R-:W0:Y:S01]  /*00b0*/  LDCU.64 UR6, c[0x4][0x8] ;  /* 0x01000100ff0677ac */ /* 0x000e220008000a00 */
[----:B------:R-:W1:Y:S03]  /*00c0*/  LDC.64 R2, c[0x4][R2] ;  /* 0x0100000002027b82 */ /* 0x000e660000000a00 */
[----:B------:R2:W-:Y:S01]  /*00d0*/  STL [R1], R0 ;  /* 0x0000000001007387 */ /* 0x0005e20000100800 */
[----:B0-----:R-:W-:Y:S01]  /*00e0*/  IMAD.U32 R4, RZ, RZ, UR6 ;  /* 0x00000006ff047e24 */ /* 0x001fe2000f8e00ff */
[----:B--2---:R-:W-:-:S07]  /*00f0*/  MOV R5, UR7 ;  /* 0x0000000700057c02 */ /* 0x004fce0008000f00 */
[----:B------:R-:W-:-:S07]  /*0100*/  LEPC R20, `(.L_x_0) ;  /* 0x000000001014794e */ /* 0x000fce0000000000 */
[----:B-1----:R-:W-:Y:S05]  /*0110*/  CALL.ABS.NOINC R2 ;  /* 0x0000000002007343 */ /* 0x002fea0003c00000 */
.L_x_0:
[----:B------:R-:W-:Y:S05]  /*0120*/  EXIT ;  /* 0x000000000000794d */ /* 0x000fea0003800000 */
.L_x_1:
[----:B------:R-:W-:-:S00]  /*0130*/  BRA `(.L_x_1) ;  /* 0xfffffffc00fc7947 */ /* 0x000fc0000383ffff */
[----:B------:R-:W-:-:S00]  /*0140*/  NOP ;  /* 0x0000000000007918 */ /* 0x000fc00000000000 */
        /* <DEDUP_REMOVED lines=11> */
.L_x_2:


//--------------------- .nv.global.init           --------------------------
	.section	.nv.global.init,"aw",@progbits
.nv.global.init:
	.type		$str,@object
	.size		$str,(.L_0 - $str)
$str:
        /*0000*/ 	.byte	0x68, 0x65, 0x6c, 0x6c, 0x6f, 0x2c, 0x20, 0x57, 0x6f, 0x72, 0x6c, 0x64, 0x21, 0x20, 0x54, 0x68
        /*0010*/ 	.byte	0x72, 0x65, 0x61, 0x64, 0x20, 0x25, 0x64, 0x0a, 0x00
.L_0:


//--------------------- .nv.shared.reserved.0     --------------------------
	.section	.nv.shared.reserved.0,"aw",@nobits
	.weak		__nv_reservedSMEM_offset_0_alias
	.size		__nv_reservedSMEM_offset_0_alias, 0, 64
	.other		__nv_reservedSMEM_offset_0_alias,@"STO_CUDA_RESERVED_SHARED STV_DEFAULT"
__nv_reservedSMEM_offset_0_alias:
	.zero		0
	.zero		64


//--------------------- .nv.constant0._Z11hello_worldv --------------------------
	.section	.nv.constant0._Z11hello_worldv,"a",@progbits
	.sectionflags	@""
	.align	4
.nv.constant0._Z11hello_worldv:
	.zero		896


//--------------------- SYMBOLS --------------------------

	.type		.nv.reservedSmem.offset0,@object
	.size		.nv.reservedSmem.offset0,0x4
	.type		vprintf,@function
